//
// Generated by NVIDIA NVVM Compiler
//
// Compiler Build ID: CL-36424714
// Cuda compilation tools, release 13.0, V13.0.88
// Based on NVVM 20.0.0
//

.version 9.0
.target sm_100
.address_size 64

	// .globl	_Z19block_reduce_kernelPKfPfi
.extern .shared .align 16 .b8 sdata[];

.visible .entry _Z19block_reduce_kernelPKfPfi(
	.param .u64 .ptr .align 1 _Z19block_reduce_kernelPKfPfi_param_0,
	.param .u64 .ptr .align 1 _Z19block_reduce_kernelPKfPfi_param_1,
	.param .u32 _Z19block_reduce_kernelPKfPfi_param_2
)
{
	.reg .pred 	%p<6>;
	.reg .b32 	%r<14>;
	.reg .b32 	%f<9>;
	.reg .b64 	%rd<9>;

	ld.param.u64 	%rd1, [_Z19block_reduce_kernelPKfPfi_param_0];
	ld.param.u64 	%rd2, [_Z19block_reduce_kernelPKfPfi_param_1];
	ld.param.u32 	%r8, [_Z19block_reduce_kernelPKfPfi_param_2];
	mov.u32 	%r1, %tid.x;
	mov.u32 	%r2, %ctaid.x;
	mov.u32 	%r13, %ntid.x;
	mad.lo.s32 	%r4, %r2, %r13, %r1;
	setp.ge.s32 	%p1, %r4, %r8;
	mov.f32 	%f8, 0f00000000;
	@%p1 bra 	$L__BB0_2;
	cvta.to.global.u64 	%rd3, %rd1;
	mul.wide.s32 	%rd4, %r4, 4;
	add.s64 	%rd5, %rd3, %rd4;
	ld.global.f32 	%f8, [%rd5];
$L__BB0_2:
	shl.b32 	%r9, %r1, 2;
	mov.u32 	%r10, sdata;
	add.s32 	%r5, %r10, %r9;
	st.shared.f32 	[%r5], %f8;
	bar.sync 	0;
	setp.lt.u32 	%p2, %r13, 2;
	@%p2 bra 	$L__BB0_6;
$L__BB0_3:
	shr.u32 	%r7, %r13, 1;
	setp.ge.u32 	%p3, %r1, %r7;
	@%p3 bra 	$L__BB0_5;
	shl.b32 	%r11, %r7, 2;
	add.s32 	%r12, %r5, %r11;
	ld.shared.f32 	%f4, [%r12];
	ld.shared.f32 	%f5, [%r5];
	add.f32 	%f6, %f4, %f5;
	st.shared.f32 	[%r5], %f6;
$L__BB0_5:
	bar.sync 	0;
	setp.gt.u32 	%p4, %r13, 3;
	mov.u32 	%r13, %r7;
	@%p4 bra 	$L__BB0_3;
$L__BB0_6:
	setp.ne.s32 	%p5, %r1, 0;
	@%p5 bra 	$L__BB0_8;
	ld.shared.f32 	%f7, [sdata];
	cvta.to.global.u64 	%rd6, %rd2;
	mul.wide.u32 	%rd7, %r2, 4;
	add.s64 	%rd8, %rd6, %rd7;
	st.global.f32 	[%rd8], %f7;
$L__BB0_8:
	ret;

}


// ===== COMPILED SASS (sm_100) =====

	.target	sm_100

	.elftype	@"ET_EXEC"


//--------------------- .note.nv.tkinfo           --------------------------
	.section	.note.nv.tkinfo,"",@"SHT_NOTE"
	.sectionflags	@"SHF_NOTE_NV_TKINFO"
	.tkinfo
        /*0018*/ 	.word	0x00000002
        /*0030*/ 	.string	""
        /*0030*/ 	.string	"ptxas"
        /*0030*/ 	.string	"Cuda compilation tools, release 13.0, V13.0.88"
        /*0030*/ 	.string	"Build cuda_13.0.r13.0/compiler.36424714_0"
        /*0030*/ 	.string	"-arch sm_100 -m 64 "



//--------------------- .note.nv.cuinfo           --------------------------
	.section	.note.nv.cuinfo,"",@"SHT_NOTE"
	.sectionflags	@"SHF_NOTE_NV_CUINFO"
        /*0018*/ 	.short	0x0002
        /*001a*/ 	.short	0x0064
        /*001c*/ 	.short	0x0082
	.zero		2


//--------------------- .nv.info                  --------------------------
	.section	.nv.info,"",@"SHT_CUDA_INFO"
	.align	4


	//----- nvinfo : EIATTR_REGCOUNT
	.align		4
        /*0000*/ 	.byte	0x04, 0x2f
        /*0002*/ 	.short	(.L_1 - .L_0)
	.align		4
.L_0:
        /*0004*/ 	.word	index@(_Z19block_reduce_kernelPKfPfi)
        /*0008*/ 	.word	0x0000000b


	//----- nvinfo : EIATTR_FRAME_SIZE
	.align		4
.L_1:
        /*000c*/ 	.byte	0x04, 0x11
        /*000e*/ 	.short	(.L_3 - .L_2)
	.align		4
.L_2:
        /*0010*/ 	.word	index@(_Z19block_reduce_kernelPKfPfi)
        /*0014*/ 	.word	0x00000000


	//----- nvinfo : EIATTR_MIN_STACK_SIZE
	.align		4
.L_3:
        /*0018*/ 	.byte	0x04, 0x12
        /*001a*/ 	.short	(.L_5 - .L_4)
	.align		4
.L_4:
        /*001c*/ 	.word	index@(_Z19block_reduce_kernelPKfPfi)
        /*0020*/ 	.word	0x00000000
.L_5:


//--------------------- .nv.compat                --------------------------
	.section	.nv.compat,"",@"SHT_CUDA_COMPAT_INFO"
	.align	4
        /*0000*/ 	.byte	0x02, 0x09, 0x00, 0x00, 0x02, 0x02, 0x01, 0x00, 0x02, 0x05, 0x05, 0x00, 0x03, 0x07, 0x01, 0x01
        /*0010*/ 	.byte	0x02, 0x03, 0x00, 0x00, 0x02, 0x06, 0x01, 0x00, 0x04, 0x0b, 0x08, 0x00, 0x09, 0x00, 0x00, 0x00
        /*0020*/ 	.byte	0x00, 0x00, 0x00, 0x00


//--------------------- .nv.info._Z19block_reduce_kernelPKfPfi --------------------------
	.section	.nv.info._Z19block_reduce_kernelPKfPfi,"",@"SHT_CUDA_INFO"
	.sectionflags	@""
	.align	4


	//----- nvinfo : EIATTR_CUDA_API_VERSION
	.align		4
        /*0000*/ 	.byte	0x04, 0x37
        /*0002*/ 	.short	(.L_7 - .L_6)
.L_6:
        /*0004*/ 	.word	0x00000082


	//----- nvinfo : EIATTR_KPARAM_INFO
	.align		4
.L_7:
        /*0008*/ 	.byte	0x04, 0x17
        /*000a*/ 	.short	(.L_9 - .L_8)
.L_8:
        /*000c*/ 	.word	0x00000000
        /*0010*/ 	.short	0x0002
        /*0012*/ 	.short	0x0010
        /*0014*/ 	.byte	0x00, 0xf0, 0x11, 0x00


	//----- nvinfo : EIATTR_KPARAM_INFO
	.align		4
.L_9:
        /*0018*/ 	.byte	0x04, 0x17
        /*001a*/ 	.short	(.L_11 - .L_10)
.L_10:
        /*001c*/ 	.word	0x00000000
        /*0020*/ 	.short	0x0001
        /*0022*/ 	.short	0x0008
        /*0024*/ 	.byte	0x00, 0xf5, 0x21, 0x00


	//----- nvinfo : EIATTR_KPARAM_INFO
	.align		4
.L_11:
        /*0028*/ 	.byte	0x04, 0x17
        /*002a*/ 	.short	(.L_13 - .L_12)
.L_12:
        /*002c*/ 	.word	0x00000000
        /*0030*/ 	.short	0x0000
        /*0032*/ 	.short	0x0000
        /*0034*/ 	.byte	0x00, 0xf5, 0x21, 0x00


	//----- nvinfo : EIATTR_SPARSE_MMA_MASK
	.align		4
.L_13:
        /*0038*/ 	.byte	0x03, 0x50
        /*003a*/ 	.short	0x0000


	//----- nvinfo : EIATTR_MAXREG_COUNT
	.align		4
        /*003c*/ 	.byte	0x03, 0x1b
        /*003e*/ 	.short	0x00ff


	//----- nvinfo : EIATTR_NUM_BARRIERS
	.align		4
        /*0040*/ 	.byte	0x02, 0x4c
        /*0042*/ 	.byte	0x01
	.zero		1


	//----- nvinfo : EIATTR_MERCURY_ISA_VERSION
	.align		4
        /*0044*/ 	.byte	0x03, 0x5f
        /*0046*/ 	.short	0x0101


	//----- nvinfo : EIATTR_VRC_CTA_INIT_COUNT
	.align		4
        /*0048*/ 	.byte	0x02, 0x4a
	.zero		1
	.zero		1


	//----- nvinfo : EIATTR_EXIT_INSTR_OFFSETS
	.align		4
        /*004c*/ 	.byte	0x04, 0x1c
        /*004e*/ 	.short	(.L_15 - .L_14)


	//   ....[0]....
.L_14:
        /*0050*/ 	.word	0x00000210


	//   ....[1]....
        /*0054*/ 	.word	0x00000290


	//----- nvinfo : EIATTR_CBANK_PARAM_SIZE
	.align		4
.L_15:
        /*0058*/ 	.byte	0x03, 0x19
        /*005a*/ 	.short	0x0014


	//----- nvinfo : EIATTR_PARAM_CBANK
	.align		4
        /*005c*/ 	.byte	0x04, 0x0a
        /*005e*/ 	.short	(.L_17 - .L_16)
	.align		4
.L_16:
        /*0060*/ 	.word	index@(.nv.constant0._Z19block_reduce_kernelPKfPfi)
        /*0064*/ 	.short	0x0380
        /*0066*/ 	.short	0x0014


	//----- nvinfo : EIATTR_SW_WAR
	.align		4
.L_17:
        /*0068*/ 	.byte	0x04, 0x36
        /*006a*/ 	.short	(.L_19 - .L_18)
.L_18:
        /*006c*/ 	.word	0x00000008
.L_19:


//--------------------- .nv.callgraph             --------------------------
	.section	.nv.callgraph,"",@"SHT_CUDA_CALLGRAPH"
	.align	4
	.sectionentsize	8
	.align		4
        /*0000*/ 	.word	0x00000000
	.align		4
        /*0004*/ 	.word	0xffffffff
	.align		4
        /*0008*/ 	.word	0x00000000
	.align		4
        /*000c*/ 	.word	0xfffffffe
	.align		4
        /*0010*/ 	.word	0x00000000
	.align		4
        /*0014*/ 	.word	0xfffffffd
	.align		4
        /*0018*/ 	.word	0x00000000
	.align		4
        /*001c*/ 	.word	0xfffffffc


//--------------------- .text._Z19block_reduce_kernelPKfPfi --------------------------
	.section	.text._Z19block_reduce_kernelPKfPfi,"ax",@progbits
	.align	128
        .global         _Z19block_reduce_kernelPKfPfi
        .type           _Z19block_reduce_kernelPKfPfi,@function
        .size           _Z19block_reduce_kernelPKfPfi,(.L_x_3 - _Z19block_reduce_kernelPKfPfi)
        .other          _Z19block_reduce_kernelPKfPfi,@"STO_CUDA_ENTRY STV_DEFAULT"
_Z19block_reduce_kernelPKfPfi:
.text._Z19block_reduce_kernelPKfPfi:
[----:B------:R-:W-:Y:S01]  /*0000*/  LDC R1, c[0x0][0x37c] ;  /* 0x0000df00ff017b82 */ /* 0x000fe20000000800 */
[----:B------:R-:W0:Y:S01]  /*0010*/  S2R R6, SR_TID.X ;  /* 0x0000000000067919 */ /* 0x000e220000002100 */
[----:B------:R-:W0:Y:S01]  /*0020*/  LDCU UR8, c[0x0][0x360] ;  /* 0x00006c00ff0877ac */ /* 0x000e220008000800 */
[----:B------:R-:W-:Y:S01]  /*0030*/  IMAD.MOV.U32 R4, RZ, RZ, RZ ;  /* 0x000000ffff047224 */ /* 0x000fe200078e00ff */
[----:B------:R-:W0:Y:S01]  /*0040*/  S2R R7, SR_CTAID.X ;  /* 0x0000000000077919 */ /* 0x000e220000002500 */
[----:B------:R-:W1:Y:S01]  /*0050*/  LDCU UR4, c[0x0][0x390] ;  /* 0x00007200ff0477ac */ /* 0x000e620008000800 */
[----:B------:R-:W2:Y:S01]  /*0060*/  LDCU.64 UR6, c[0x0][0x358] ;  /* 0x00006b00ff0677ac */ /* 0x000ea20008000a00 */
[----:B0-----:R-:W-:-:S05]  /*0070*/  IMAD R5, R7, UR8, R6 ;  /* 0x0000000807057c24 */ /* 0x001fca000f8e0206 */
[----:B-1----:R-:W-:-:S13]  /*0080*/  ISETP.GE.AND P0, PT, R5, UR4, PT ;  /* 0x0000000405007c0c */ /* 0x002fda000bf06270 */
[----:B------:R-:W0:Y:S02]  /*0090*/  @!P0 LDC.64 R2, c[0x0][0x380] ;  /* 0x0000e000ff028b82 */ /* 0x000e240000000a00 */
[----:B0-----:R-:W-:-:S05]  /*00a0*/  @!P0 IMAD.WIDE R2, R5, 0x4, R2 ;  /* 0x0000000405028825 */ /* 0x001fca00078e0202 */
[----:B--2---:R-:W2:Y:S01]  /*00b0*/  @!P0 LDG.E R4, desc[UR6][R2.64] ;  /* 0x0000000602048981 */ /* 0x004ea2000c1e1900 */
[----:B------:R-:W0:Y:S01]  /*00c0*/  S2UR UR5, SR_CgaCtaId ;  /* 0x00000000000579c3 */ /* 0x000e220000008800 */
[----:B------:R-:W-:Y:S01]  /*00d0*/  IMAD.U32 R0, RZ, RZ, UR8 ;  /* 0x00000008ff007e24 */ /* 0x000fe2000f8e00ff */
[----:B------:R-:W-:Y:S01]  /*00e0*/  UMOV UR4, 0x400 ;  /* 0x0000040000047882 */ /* 0x000fe20000000000 */
[----:B------:R-:W-:-:S03]  /*00f0*/  ISETP.NE.AND P0, PT, R6, RZ, PT ;  /* 0x000000ff0600720c */ /* 0x000fc60003f05270 */
[----:B------:R-:W-:Y:S01]  /*0100*/  ISETP.GE.U32.AND P1, PT, R0, 0x2, PT ;  /* 0x000000020000780c */ /* 0x000fe20003f26070 */
[----:B0-----:R-:W-:-:S06]  /*0110*/  ULEA UR4, UR5, UR4, 0x18 ;  /* 0x0000000405047291 */ /* 0x001fcc000f8ec0ff */
[----:B------:R-:W-:-:S05]  /*0120*/  LEA R5, R6, UR4, 0x2 ;  /* 0x0000000406057c11 */ /* 0x000fca000f8e10ff */
[----:B--2---:R0:W-:Y:S01]  /*0130*/  STS [R5], R4 ;  /* 0x0000000405007388 */ /* 0x0041e20000000800 */
[----:B------:R-:W-:Y:S06]  /*0140*/  BAR.SYNC.DEFER_BLOCKING 0x0 ;  /* 0x0000000000007b1d */ /* 0x000fec0000010000 */
[----:B------:R-:W-:Y:S05]  /*0150*/  @!P1 BRA `(.L_x_0) ;  /* 0x00000000002c9947 */ /* 0x000fea0003800000 */
.L_x_1:
[----:B------:R-:W-:-:S04]  /*0160*/  SHF.R.U32.HI R8, RZ, 0x1, R0 ;  /* 0x00000001ff087819 */ /* 0x000fc80000011600 */
[----:B------:R-:W-:-:S13]  /*0170*/  ISETP.GE.U32.AND P1, PT, R6, R8, PT ;  /* 0x000000080600720c */ /* 0x000fda0003f26070 */
[----:B------:R-:W-:Y:S01]  /*0180*/  @!P1 LEA R2, R8, R5, 0x2 ;  /* 0x0000000508029211 */ /* 0x000fe200078e10ff */
[----:B------:R-:W-:Y:S05]  /*0190*/  @!P1 LDS R3, [R5] ;  /* 0x0000000005039984 */ /* 0x000fea0000000800 */
[----:B------:R-:W0:Y:S02]  /*01a0*/  @!P1 LDS R2, [R2] ;  /* 0x0000000002029984 */ /* 0x000e240000000800 */
[----:B0-----:R-:W-:-:S05]  /*01b0*/  @!P1 FADD R4, R2, R3 ;  /* 0x0000000302049221 */ /* 0x001fca0000000000 */
[----:B------:R1:W-:Y:S01]  /*01c0*/  @!P1 STS [R5], R4 ;  /* 0x0000000405009388 */ /* 0x0003e20000000800 */
[----:B------:R-:W-:Y:S01]  /*01d0*/  BAR.SYNC.DEFER_BLOCKING 0x0 ;  /* 0x0000000000007b1d */ /* 0x000fe20000010000 */
[----:B------:R-:W-:Y:S01]  /*01e0*/  ISETP.GT.U32.AND P1, PT, R0, 0x3, PT ;  /* 0x000000030000780c */ /* 0x000fe20003f24070 */
[----:B------:R-:W-:-:S12]  /*01f0*/  IMAD.MOV.U32 R0, RZ, RZ, R8 ;  /* 0x000000ffff007224 */ /* 0x000fd800078e0008 */
[----:B-1----:R-:W-:Y:S05]  /*0200*/  @P1 BRA `(.L_x_1) ;  /* 0xfffffffc00d41947 */ /* 0x002fea000383ffff */
.L_x_0:
[----:B------:R-:W-:Y:S05]  /*0210*/  @P0 EXIT ;  /* 0x000000000000094d */ /* 0x000fea0003800000 */
[----:B------:R-:W1:Y:S01]  /*0220*/  S2UR UR5, SR_CgaCtaId ;  /* 0x00000000000579c3 */ /* 0x000e620000008800 */
[----:B------:R-:W-:-:S07]  /*0230*/  UMOV UR4, 0x400 ;  /* 0x0000040000047882 */ /* 0x000fce0000000000 */
[----:B------:R-:W2:Y:S01]  /*0240*/  LDC.64 R2, c[0x0][0x388] ;  /* 0x0000e200ff027b82 */ /* 0x000ea20000000a00 */
[----:B-1----:R-:W-:Y:S01]  /*0250*/  ULEA UR4, UR5, UR4, 0x18 ;  /* 0x0000000405047291 */ /* 0x002fe2000f8ec0ff */
[----:B--2---:R-:W-:-:S08]  /*0260*/  IMAD.WIDE.U32 R2, R7, 0x4, R2 ;  /* 0x0000000407027825 */ /* 0x004fd000078e0002 */
[----:B0-----:R-:W0:Y:S04]  /*0270*/  LDS R5, [UR4] ;  /* 0x00000004ff057984 */ /* 0x001e280008000800 */
[----:B0-----:R-:W-:Y:S01]  /*0280*/  STG.E desc[UR6][R2.64], R5 ;  /* 0x0000000502007986 */ /* 0x001fe2000c101906 */
[----:B------:R-:W-:Y:S05]  /*0290*/  EXIT ;  /* 0x000000000000794d */ /* 0x000fea0003800000 */
.L_x_2:
[----:B------:R-:W-:-:S00]  /*02a0*/  BRA `(.L_x_2) ;  /* 0xfffffffc00fc7947 */ /* 0x000fc0000383ffff */
[----:B------:R-:W-:-:S00]  /*02b0*/  NOP ;  /* 0x0000000000007918 */ /* 0x000fc00000000000 */
        /* <DEDUP_REMOVED lines=12> */
.L_x_3:


//--------------------- .nv.shared._Z19block_reduce_kernelPKfPfi --------------------------
	.section	.nv.shared._Z19block_reduce_kernelPKfPfi,"aw",@nobits
	.sectionflags	@""
	.align	16
	.zero		1024


//--------------------- .nv.shared.reserved.0     --------------------------
	.section	.nv.shared.reserved.0,"aw",@nobits
	.weak		__nv_reservedSMEM_offset_0_alias
	.size		__nv_reservedSMEM_offset_0_alias, 0, 64
	.other		__nv_reservedSMEM_offset_0_alias,@"STO_CUDA_RESERVED_SHARED STV_DEFAULT"
__nv_reservedSMEM_offset_0_alias:
	.zero		0
	.zero		64


//--------------------- .nv.constant0._Z19block_reduce_kernelPKfPfi --------------------------
	.section	.nv.constant0._Z19block_reduce_kernelPKfPfi,"a",@progbits
	.sectionflags	@""
	.align	4
.nv.constant0._Z19block_reduce_kernelPKfPfi:
	.zero		916


//--------------------- SYMBOLS --------------------------

	.type		.nv.reservedSmem.offset0,@object
	.size		.nv.reservedSmem.offset0,0x4
	.type		.nv.reservedSmem.cap,@object
	.size		.nv.reservedSmem.cap,0x4
